//
// Generated by NVIDIA NVVM Compiler
//
// Compiler Build ID: CL-36424714
// Cuda compilation tools, release 13.0, V13.0.88
// Based on NVVM 20.0.0
//

.version 9.0
.target sm_100
.address_size 64

	// .globl	_Z7softmaxPKfPfii
.extern .shared .align 16 .b8 s_row[];

.visible .entry _Z7softmaxPKfPfii(
	.param .u64 .ptr .align 1 _Z7softmaxPKfPfii_param_0,
	.param .u64 .ptr .align 1 _Z7softmaxPKfPfii_param_1,
	.param .u32 _Z7softmaxPKfPfii_param_2,
	.param .u32 _Z7softmaxPKfPfii_param_3
)
{
	.reg .pred 	%p<10>;
	.reg .b32 	%r<23>;
	.reg .b32 	%f<39>;
	.reg .b64 	%rd<9>;

	ld.param.u64 	%rd3, [_Z7softmaxPKfPfii_param_0];
	ld.param.u64 	%rd2, [_Z7softmaxPKfPfii_param_1];
	ld.param.u32 	%r9, [_Z7softmaxPKfPfii_param_3];
	cvta.to.global.u64 	%rd4, %rd3;
	mov.u32 	%r10, %ctaid.x;
	mov.u32 	%r1, %tid.x;
	setp.ge.s32 	%p1, %r1, %r9;
	mad.lo.s32 	%r2, %r9, %r10, %r1;
	mul.wide.u32 	%rd5, %r2, 4;
	add.s64 	%rd1, %rd4, %rd5;
	shl.b32 	%r11, %r1, 2;
	mov.u32 	%r12, s_row;
	add.s32 	%r3, %r12, %r11;
	@%p1 bra 	$L__BB0_2;
	ld.global.f32 	%f3, [%rd1];
	st.shared.f32 	[%r3], %f3;
$L__BB0_2:
	bar.sync 	0;
	mov.u32 	%r22, %ntid.x;
	setp.lt.u32 	%p2, %r22, 2;
	@%p2 bra 	$L__BB0_7;
	mov.u32 	%r21, %r22;
$L__BB0_4:
	shr.u32 	%r6, %r21, 1;
	setp.ge.u32 	%p3, %r1, %r6;
	@%p3 bra 	$L__BB0_6;
	ld.shared.f32 	%f4, [%r3];
	shl.b32 	%r13, %r6, 2;
	add.s32 	%r14, %r3, %r13;
	ld.shared.f32 	%f5, [%r14];
	max.f32 	%f6, %f4, %f5;
	st.shared.f32 	[%r3], %f6;
$L__BB0_6:
	bar.sync 	0;
	setp.gt.u32 	%p4, %r21, 3;
	mov.u32 	%r21, %r6;
	@%p4 bra 	$L__BB0_4;
$L__BB0_7:
	setp.ge.s32 	%p5, %r1, %r9;
	ld.shared.f32 	%f1, [s_row];
	bar.sync 	0;
	@%p5 bra 	$L__BB0_9;
	ld.global.f32 	%f7, [%rd1];
	sub.f32 	%f8, %f7, %f1;
	fma.rn.f32 	%f9, %f8, 0f3BBB989D, 0f3F000000;
	cvt.sat.f32.f32 	%f10, %f9;
	mov.f32 	%f11, 0f4B400001;
	mov.f32 	%f12, 0f437C0000;
	fma.rm.f32 	%f13, %f10, %f12, %f11;
	add.f32 	%f14, %f13, 0fCB40007F;
	neg.f32 	%f15, %f14;
	fma.rn.f32 	%f16, %f8, 0f3FB8AA3B, %f15;
	fma.rn.f32 	%f17, %f8, 0f32A57060, %f16;
	mov.b32 	%r15, %f13;
	shl.b32 	%r16, %r15, 23;
	mov.b32 	%f18, %r16;
	ex2.approx.ftz.f32 	%f19, %f17;
	mul.f32 	%f20, %f19, %f18;
	st.shared.f32 	[%r3], %f20;
$L__BB0_9:
	setp.lt.u32 	%p6, %r22, 2;
	bar.sync 	0;
	@%p6 bra 	$L__BB0_13;
$L__BB0_10:
	shr.u32 	%r8, %r22, 1;
	setp.ge.u32 	%p7, %r1, %r8;
	@%p7 bra 	$L__BB0_12;
	shl.b32 	%r17, %r8, 2;
	add.s32 	%r18, %r3, %r17;
	ld.shared.f32 	%f21, [%r18];
	ld.shared.f32 	%f22, [%r3];
	add.f32 	%f23, %f21, %f22;
	st.shared.f32 	[%r3], %f23;
$L__BB0_12:
	bar.sync 	0;
	setp.gt.u32 	%p8, %r22, 3;
	mov.u32 	%r22, %r8;
	@%p8 bra 	$L__BB0_10;
$L__BB0_13:
	setp.ge.s32 	%p9, %r1, %r9;
	ld.shared.f32 	%f2, [s_row];
	bar.sync 	0;
	@%p9 bra 	$L__BB0_15;
	ld.global.f32 	%f24, [%rd1];
	sub.f32 	%f25, %f24, %f1;
	fma.rn.f32 	%f26, %f25, 0f3BBB989D, 0f3F000000;
	cvt.sat.f32.f32 	%f27, %f26;
	mov.f32 	%f28, 0f4B400001;
	mov.f32 	%f29, 0f437C0000;
	fma.rm.f32 	%f30, %f27, %f29, %f28;
	add.f32 	%f31, %f30, 0fCB40007F;
	neg.f32 	%f32, %f31;
	fma.rn.f32 	%f33, %f25, 0f3FB8AA3B, %f32;
	fma.rn.f32 	%f34, %f25, 0f32A57060, %f33;
	mov.b32 	%r19, %f30;
	shl.b32 	%r20, %r19, 23;
	mov.b32 	%f35, %r20;
	ex2.approx.ftz.f32 	%f36, %f34;
	mul.f32 	%f37, %f36, %f35;
	div.rn.f32 	%f38, %f37, %f2;
	cvta.to.global.u64 	%rd6, %rd2;
	add.s64 	%rd8, %rd6, %rd5;
	st.global.f32 	[%rd8], %f38;
$L__BB0_15:
	ret;

}


// ===== COMPILED SASS (sm_100) =====

	.target	sm_100

	.elftype	@"ET_EXEC"


//--------------------- .note.nv.tkinfo           --------------------------
	.section	.note.nv.tkinfo,"",@"SHT_NOTE"
	.sectionflags	@"SHF_NOTE_NV_TKINFO"
	.tkinfo
        /*0018*/ 	.word	0x00000002
        /*0030*/ 	.string	""
        /*0030*/ 	.string	"ptxas"
        /*0030*/ 	.string	"Cuda compilation tools, release 13.0, V13.0.88"
        /*0030*/ 	.string	"Build cuda_13.0.r13.0/compiler.36424714_0"
        /*0030*/ 	.string	"-arch sm_100 -m 64 "



//--------------------- .note.nv.cuinfo           --------------------------
	.section	.note.nv.cuinfo,"",@"SHT_NOTE"
	.sectionflags	@"SHF_NOTE_NV_CUINFO"
        /*0018*/ 	.short	0x0002
        /*001a*/ 	.short	0x0064
        /*001c*/ 	.short	0x0082
	.zero		2


//--------------------- .nv.info                  --------------------------
	.section	.nv.info,"",@"SHT_CUDA_INFO"
	.align	4


	//----- nvinfo : EIATTR_REGCOUNT
	.align		4
        /*0000*/ 	.byte	0x04, 0x2f
        /*0002*/ 	.short	(.L_1 - .L_0)
	.align		4
.L_0:
        /*0004*/ 	.word	index@(_Z7softmaxPKfPfii)
        /*0008*/ 	.word	0x00000010


	//----- nvinfo : EIATTR_FRAME_SIZE
	.align		4
.L_1:
        /*000c*/ 	.byte	0x04, 0x11
        /*000e*/ 	.short	(.L_3 - .L_2)
	.align		4
.L_2:
        /*0010*/ 	.word	index@($__internal_0_$__cuda_sm3x_div_rn_noftz_f32_slowpath)
        /*0014*/ 	.word	0x00000000


	//----- nvinfo : EIATTR_FRAME_SIZE
	.align		4
.L_3:
        /*0018*/ 	.byte	0x04, 0x11
        /*001a*/ 	.short	(.L_5 - .L_4)
	.align		4
.L_4:
        /*001c*/ 	.word	index@(_Z7softmaxPKfPfii)
        /*0020*/ 	.word	0x00000000


	//----- nvinfo : EIATTR_MIN_STACK_SIZE
	.align		4
.L_5:
        /*0024*/ 	.byte	0x04, 0x12
        /*0026*/ 	.short	(.L_7 - .L_6)
	.align		4
.L_6:
        /*0028*/ 	.word	index@(_Z7softmaxPKfPfii)
        /*002c*/ 	.word	0x00000000
.L_7:


//--------------------- .nv.compat                --------------------------
	.section	.nv.compat,"",@"SHT_CUDA_COMPAT_INFO"
	.align	4
        /*0000*/ 	.byte	0x02, 0x09, 0x00, 0x00, 0x02, 0x02, 0x01, 0x00, 0x02, 0x05, 0x05, 0x00, 0x03, 0x07, 0x01, 0x01
        /*0010*/ 	.byte	0x02, 0x03, 0x00, 0x00, 0x02, 0x06, 0x01, 0x00, 0x04, 0x0b, 0x08, 0x00, 0x01, 0x00, 0x00, 0x00
        /*0020*/ 	.byte	0x00, 0x00, 0x00, 0x00


//--------------------- .nv.info._Z7softmaxPKfPfii --------------------------
	.section	.nv.info._Z7softmaxPKfPfii,"",@"SHT_CUDA_INFO"
	.sectionflags	@""
	.align	4


	//----- nvinfo : EIATTR_CUDA_API_VERSION
	.align		4
        /*0000*/ 	.byte	0x04, 0x37
        /*0002*/ 	.short	(.L_9 - .L_8)
.L_8:
        /*0004*/ 	.word	0x00000082


	//----- nvinfo : EIATTR_KPARAM_INFO
	.align		4
.L_9:
        /*0008*/ 	.byte	0x04, 0x17
        /*000a*/ 	.short	(.L_11 - .L_10)
.L_10:
        /*000c*/ 	.word	0x00000000
        /*0010*/ 	.short	0x0003
        /*0012*/ 	.short	0x0014
        /*0014*/ 	.byte	0x00, 0xf0, 0x11, 0x00


	//----- nvinfo : EIATTR_KPARAM_INFO
	.align		4
.L_11:
        /*0018*/ 	.byte	0x04, 0x17
        /*001a*/ 	.short	(.L_13 - .L_12)
.L_12:
        /*001c*/ 	.word	0x00000000
        /*0020*/ 	.short	0x0002
        /*0022*/ 	.short	0x0010
        /*0024*/ 	.byte	0x00, 0xf0, 0x11, 0x00


	//----- nvinfo : EIATTR_KPARAM_INFO
	.align		4
.L_13:
        /*0028*/ 	.byte	0x04, 0x17
        /*002a*/ 	.short	(.L_15 - .L_14)
.L_14:
        /*002c*/ 	.word	0x00000000
        /*0030*/ 	.short	0x0001
        /*0032*/ 	.short	0x0008
        /*0034*/ 	.byte	0x00, 0xf5, 0x21, 0x00


	//----- nvinfo : EIATTR_KPARAM_INFO
	.align		4
.L_15:
        /*0038*/ 	.byte	0x04, 0x17
        /*003a*/ 	.short	(.L_17 - .L_16)
.L_16:
        /*003c*/ 	.word	0x00000000
        /*0040*/ 	.short	0x0000
        /*0042*/ 	.short	0x0000
        /*0044*/ 	.byte	0x00, 0xf5, 0x21, 0x00


	//----- nvinfo : EIATTR_SPARSE_MMA_MASK
	.align		4
.L_17:
        /*0048*/ 	.byte	0x03, 0x50
        /*004a*/ 	.short	0x0000


	//----- nvinfo : EIATTR_MAXREG_COUNT
	.align		4
        /*004c*/ 	.byte	0x03, 0x1b
        /*004e*/ 	.short	0x00ff


	//----- nvinfo : EIATTR_NUM_BARRIERS
	.align		4
        /*0050*/ 	.byte	0x02, 0x4c
        /*0052*/ 	.byte	0x01
	.zero		1


	//----- nvinfo : EIATTR_MERCURY_ISA_VERSION
	.align		4
        /*0054*/ 	.byte	0x03, 0x5f
        /*0056*/ 	.short	0x0101


	//----- nvinfo : EIATTR_VRC_CTA_INIT_COUNT
	.align		4
        /*0058*/ 	.byte	0x02, 0x4a
	.zero		1
	.zero		1


	//----- nvinfo : EIATTR_EXIT_INSTR_OFFSETS
	.align		4
        /*005c*/ 	.byte	0x04, 0x1c
        /*005e*/ 	.short	(.L_19 - .L_18)


	//   ....[0]....
.L_18:
        /*0060*/ 	.word	0x000004c0


	//   ....[1]....
        /*0064*/ 	.word	0x00000690


	//----- nvinfo : EIATTR_CRS_STACK_SIZE
	.align		4
.L_19:
        /*0068*/ 	.byte	0x04, 0x1e
        /*006a*/ 	.short	(.L_21 - .L_20)
.L_20:
        /*006c*/ 	.word	0x00000000


	//----- nvinfo : EIATTR_CBANK_PARAM_SIZE
	.align		4
.L_21:
        /*0070*/ 	.byte	0x03, 0x19
        /*0072*/ 	.short	0x0018


	//----- nvinfo : EIATTR_PARAM_CBANK
	.align		4
        /*0074*/ 	.byte	0x04, 0x0a
        /*0076*/ 	.short	(.L_23 - .L_22)
	.align		4
.L_22:
        /*0078*/ 	.word	index@(.nv.constant0._Z7softmaxPKfPfii)
        /*007c*/ 	.short	0x0380
        /*007e*/ 	.short	0x0018


	//----- nvinfo : EIATTR_SW_WAR
	.align		4
.L_23:
        /*0080*/ 	.byte	0x04, 0x36
        /*0082*/ 	.short	(.L_25 - .L_24)
.L_24:
        /*0084*/ 	.word	0x00000008
.L_25:


//--------------------- .nv.callgraph             --------------------------
	.section	.nv.callgraph,"",@"SHT_CUDA_CALLGRAPH"
	.align	4
	.sectionentsize	8
	.align		4
        /*0000*/ 	.word	0x00000000
	.align		4
        /*0004*/ 	.word	0xffffffff
	.align		4
        /*0008*/ 	.word	0x00000000
	.align		4
        /*000c*/ 	.word	0xfffffffe
	.align		4
        /*0010*/ 	.word	0x00000000
	.align		4
        /*0014*/ 	.word	0xfffffffd
	.align		4
        /*0018*/ 	.word	0x00000000
	.align		4
        /*001c*/ 	.word	0xfffffffc


//--------------------- .text._Z7softmaxPKfPfii   --------------------------
	.section	.text._Z7softmaxPKfPfii,"ax",@progbits
	.align	128
        .global         _Z7softmaxPKfPfii
        .type           _Z7softmaxPKfPfii,@function
        .size           _Z7softmaxPKfPfii,(.L_x_20 - _Z7softmaxPKfPfii)
        .other          _Z7softmaxPKfPfii,@"STO_CUDA_ENTRY STV_DEFAULT"
_Z7softmaxPKfPfii:
.text._Z7softmaxPKfPfii:
[----:B------:R-:W-:Y:S01]  /*0000*/  LDC R1, c[0x0][0x37c] ;  /* 0x0000df00ff017b82 */ /* 0x000fe20000000800 */
[----:B------:R-:W0:Y:S07]  /*0010*/  S2R R0, SR_TID.X ;  /* 0x0000000000007919 */ /* 0x000e2e0000002100 */
[----:B------:R-:W0:Y:S01]  /*0020*/  LDC R5, c[0x0][0x394] ;  /* 0x0000e500ff057b82 */ /* 0x000e220000000800 */
[----:B------:R-:W1:Y:S07]  /*0030*/  LDCU.64 UR6, c[0x0][0x358] ;  /* 0x00006b00ff0677ac */ /* 0x000e6e0008000a00 */
[----:B------:R-:W2:Y:S08]  /*0040*/  S2UR UR4, SR_CTAID.X ;  /* 0x00000000000479c3 */ /* 0x000eb00000002500 */
[----:B------:R-:W3:Y:S01]  /*0050*/  LDC.64 R2, c[0x0][0x380] ;  /* 0x0000e000ff027b82 */ /* 0x000ee20000000a00 */
[----:B0-----:R-:W-:Y:S01]  /*0060*/  ISETP.GE.AND P0, PT, R0, R5, PT ;  /* 0x000000050000720c */ /* 0x001fe20003f06270 */
[----:B--2---:R-:W-:-:S04]  /*0070*/  IMAD R4, R5, UR4, R0 ;  /* 0x0000000405047c24 */ /* 0x004fc8000f8e0200 */
[----:B---3--:R-:W-:-:S08]  /*0080*/  IMAD.WIDE.U32 R2, R4, 0x4, R2 ;  /* 0x0000000404027825 */ /* 0x008fd000078e0002 */
[----:B-1----:R-:W2:Y:S01]  /*0090*/  @!P0 LDG.E R8, desc[UR6][R2.64] ;  /* 0x0000000602088981 */ /* 0x002ea2000c1e1900 */
[----:B------:R-:W0:Y:S01]  /*00a0*/  S2UR UR5, SR_CgaCtaId ;  /* 0x00000000000579c3 */ /* 0x000e220000008800 */
[----:B------:R-:W-:Y:S01]  /*00b0*/  UMOV UR4, 0x400 ;  /* 0x0000040000047882 */ /* 0x000fe20000000000 */
[----:B------:R-:W1:Y:S02]  /*00c0*/  LDCU UR8, c[0x0][0x360] ;  /* 0x00006c00ff0877ac */ /* 0x000e640008000800 */
[----:B-1----:R-:W-:Y:S02]  /*00d0*/  UISETP.GE.U32.AND UP0, UPT, UR8, 0x2, UPT ;  /* 0x000000020800788c */ /* 0x002fe4000bf06070 */
[----:B------:R-:W-:Y:S01]  /*00e0*/  IMAD.U32 R6, RZ, RZ, UR8 ;  /* 0x00000008ff067e24 */ /* 0x000fe2000f8e00ff */
[----:B0-----:R-:W-:-:S06]  /*00f0*/  ULEA UR4, UR5, UR4, 0x18 ;  /* 0x0000000405047291 */ /* 0x001fcc000f8ec0ff */
[----:B------:R-:W-:-:S05]  /*0100*/  LEA R5, R0, UR4, 0x2 ;  /* 0x0000000400057c11 */ /* 0x000fca000f8e10ff */
[----:B--2---:R0:W-:Y:S01]  /*0110*/  @!P0 STS [R5], R8 ;  /* 0x0000000805008388 */ /* 0x0041e20000000800 */
[----:B------:R-:W-:Y:S06]  /*0120*/  BAR.SYNC.DEFER_BLOCKING 0x0 ;  /* 0x0000000000007b1d */ /* 0x000fec0000010000 */
[----:B------:R-:W-:Y:S05]  /*0130*/  BRA.U !UP0, `(.L_x_0) ;  /* 0x0000000108307547 */ /* 0x000fea000b800000 */
[----:B------:R-:W-:-:S07]  /*0140*/  IMAD.MOV.U32 R7, RZ, RZ, R6 ;  /* 0x000000ffff077224 */ /* 0x000fce00078e0006 */
.L_x_1:
[----:B------:R-:W-:-:S04]  /*0150*/  SHF.R.U32.HI R10, RZ, 0x1, R7 ;  /* 0x00000001ff0a7819 */ /* 0x000fc80000011607 */
[----:B------:R-:W-:-:S13]  /*0160*/  ISETP.GE.U32.AND P0, PT, R0, R10, PT ;  /* 0x0000000a0000720c */ /* 0x000fda0003f06070 */
[----:B------:R-:W-:Y:S01]  /*0170*/  @!P0 IMAD R9, R10, 0x4, R5 ;  /* 0x000000040a098824 */ /* 0x000fe200078e0205 */
[----:B0-----:R-:W-:Y:S05]  /*0180*/  @!P0 LDS R8, [R5] ;  /* 0x0000000005088984 */ /* 0x001fea0000000800 */
[----:B------:R-:W0:Y:S02]  /*0190*/  @!P0 LDS R9, [R9] ;  /* 0x0000000009098984 */ /* 0x000e240000000800 */
[----:B0-----:R-:W-:-:S05]  /*01a0*/  @!P0 FMNMX R8, R8, R9, !PT ;  /* 0x0000000908088209 */ /* 0x001fca0007800000 */
[----:B------:R1:W-:Y:S01]  /*01b0*/  @!P0 STS [R5], R8 ;  /* 0x0000000805008388 */ /* 0x0003e20000000800 */
[----:B------:R-:W-:Y:S01]  /*01c0*/  BAR.SYNC.DEFER_BLOCKING 0x0 ;  /* 0x0000000000007b1d */ /* 0x000fe20000010000 */
[----:B------:R-:W-:Y:S01]  /*01d0*/  ISETP.GT.U32.AND P0, PT, R7, 0x3, PT ;  /* 0x000000030700780c */ /* 0x000fe20003f04070 */
[----:B------:R-:W-:-:S12]  /*01e0*/  IMAD.MOV.U32 R7, RZ, RZ, R10 ;  /* 0x000000ffff077224 */ /* 0x000fd800078e000a */
[----:B-1----:R-:W-:Y:S05]  /*01f0*/  @P0 BRA `(.L_x_1) ;  /* 0xfffffffc00d40947 */ /* 0x002fea000383ffff */
.L_x_0:
[----:B------:R-:W1:Y:S01]  /*0200*/  S2UR UR5, SR_CgaCtaId ;  /* 0x00000000000579c3 */ /* 0x000e620000008800 */
[----:B------:R-:W2:Y:S01]  /*0210*/  LDCU UR8, c[0x0][0x394] ;  /* 0x00007280ff0877ac */ /* 0x000ea20008000800 */
[----:B------:R-:W-:Y:S01]  /*0220*/  BSSY.RECONVERGENT B0, `(.L_x_2) ;  /* 0x0000015000007945 */ /* 0x000fe20003800200 */
[----:B------:R-:W-:Y:S01]  /*0230*/  ISETP.GE.U32.AND P0, PT, R6, 0x2, PT ;  /* 0x000000020600780c */ /* 0x000fe20003f06070 */
[----:B------:R-:W-:Y:S01]  /*0240*/  UMOV UR4, 0x400 ;  /* 0x0000040000047882 */ /* 0x000fe20000000000 */
[----:B--2---:R-:W-:Y:S01]  /*0250*/  ISETP.GE.AND P1, PT, R0, UR8, PT ;  /* 0x0000000800007c0c */ /* 0x004fe2000bf26270 */
[----:B-1----:R-:W-:-:S09]  /*0260*/  ULEA UR4, UR5, UR4, 0x18 ;  /* 0x0000000405047291 */ /* 0x002fd2000f8ec0ff */
[----:B------:R-:W1:Y:S01]  /*0270*/  LDS R7, [UR4] ;  /* 0x00000004ff077984 */ /* 0x000e620008000800 */
[----:B------:R-:W-:Y:S06]  /*0280*/  BAR.SYNC.DEFER_BLOCKING 0x0 ;  /* 0x0000000000007b1d */ /* 0x000fec0000010000 */
[----:B------:R-:W-:Y:S05]  /*0290*/  @P1 BRA `(.L_x_3) ;  /* 0x0000000000341947 */ /* 0x000fea0003800000 */
[----:B0-----:R-:W1:Y:S01]  /*02a0*/  LDG.E R8, desc[UR6][R2.64] ;  /* 0x0000000602087981 */ /* 0x001e62000c1e1900 */
[----:B------:R-:W-:Y:S02]  /*02b0*/  IMAD.MOV.U32 R9, RZ, RZ, 0x3bbb989d ;  /* 0x3bbb989dff097424 */ /* 0x000fe400078e00ff */
[----:B------:R-:W-:Y:S02]  /*02c0*/  IMAD.MOV.U32 R10, RZ, RZ, 0x437c0000 ;  /* 0x437c0000ff0a7424 */ /* 0x000fe400078e00ff */
[----:B-1----:R-:W-:-:S04]  /*02d0*/  FADD R8, -R7, R8 ;  /* 0x0000000807087221 */ /* 0x002fc80000000100 */
[----:B------:R-:W-:-:S04]  /*02e0*/  FFMA.SAT R9, R8, R9, 0.5 ;  /* 0x3f00000008097423 */ /* 0x000fc80000002009 */
[----:B------:R-:W-:-:S04]  /*02f0*/  FFMA.RM R9, R9, R10, 12582913 ;  /* 0x4b40000109097423 */ /* 0x000fc8000000400a */
[C---:B------:R-:W-:Y:S01]  /*0300*/  FADD R11, R9.reuse, -12583039 ;  /* 0xcb40007f090b7421 */ /* 0x040fe20000000000 */
[----:B------:R-:W-:-:S03]  /*0310*/  SHF.L.U32 R9, R9, 0x17, RZ ;  /* 0x0000001709097819 */ /* 0x000fc600000006ff */
[----:B------:R-:W-:-:S04]  /*0320*/  FFMA R11, R8, 1.4426950216293334961, -R11 ;  /* 0x3fb8aa3b080b7823 */ /* 0x000fc8000000080b */
[----:B------:R-:W-:-:S04]  /*0330*/  FFMA R11, R8, 1.925963033500011079e-08, R11 ;  /* 0x32a57060080b7823 */ /* 0x000fc8000000000b */
[----:B------:R-:W0:Y:S02]  /*0340*/  MUFU.EX2 R8, R11 ;  /* 0x0000000b00087308 */ /* 0x000e240000000800 */
[----:B0-----:R-:W-:-:S05]  /*0350*/  FMUL R8, R9, R8 ;  /* 0x0000000809087220 */ /* 0x001fca0000400000 */
[----:B------:R2:W-:Y:S02]  /*0360*/  STS [R5], R8 ;  /* 0x0000000805007388 */ /* 0x0005e40000000800 */
.L_x_3:
[----:B------:R-:W-:Y:S05]  /*0370*/  BSYNC.RECONVERGENT B0 ;  /* 0x0000000000007941 */ /* 0x000fea0003800200 */
.L_x_2:
[----:B------:R-:W-:Y:S06]  /*0380*/  BAR.SYNC.DEFER_BLOCKING 0x0 ;  /* 0x0000000000007b1d */ /* 0x000fec0000010000 */
[----:B------:R-:W-:Y:S05]  /*0390*/  @!P0 BRA `(.L_x_4) ;  /* 0x00000000002c8947 */ /* 0x000fea0003800000 */
.L_x_5:
[----:B------:R-:W-:-:S04]  /*03a0*/  SHF.R.U32.HI R11, RZ, 0x1, R6 ;  /* 0x00000001ff0b7819 */ /* 0x000fc80000011606 */
[----:B------:R-:W-:-:S13]  /*03b0*/  ISETP.GE.U32.AND P0, PT, R0, R11, PT ;  /* 0x0000000b0000720c */ /* 0x000fda0003f06070 */
[----:B0-2---:R-:W-:Y:S01]  /*03c0*/  @!P0 IMAD R8, R11, 0x4, R5 ;  /* 0x000000040b088824 */ /* 0x005fe200078e0205 */
[----:B------:R-:W-:Y:S05]  /*03d0*/  @!P0 LDS R9, [R5] ;  /* 0x0000000005098984 */ /* 0x000fea0000000800 */
[----:B------:R-:W0:Y:S02]  /*03e0*/  @!P0 LDS R8, [R8] ;  /* 0x0000000008088984 */ /* 0x000e240000000800 */
[----:B0-----:R-:W-:-:S05]  /*03f0*/  @!P0 FADD R10, R8, R9 ;  /* 0x00000009080a8221 */ /* 0x001fca0000000000 */
[----:B------:R3:W-:Y:S01]  /*0400*/  @!P0 STS [R5], R10 ;  /* 0x0000000a05008388 */ /* 0x0007e20000000800 */
[----:B------:R-:W-:Y:S01]  /*0410*/  BAR.SYNC.DEFER_BLOCKING 0x0 ;  /* 0x0000000000007b1d */ /* 0x000fe20000010000 */
[----:B------:R-:W-:Y:S01]  /*0420*/  ISETP.GT.U32.AND P0, PT, R6, 0x3, PT ;  /* 0x000000030600780c */ /* 0x000fe20003f04070 */
[----:B------:R-:W-:-:S12]  /*0430*/  IMAD.MOV.U32 R6, RZ, RZ, R11 ;  /* 0x000000ffff067224 */ /* 0x000fd800078e000b */
[----:B---3--:R-:W-:Y:S05]  /*0440*/  @P0 BRA `(.L_x_5) ;  /* 0xfffffffc00d40947 */ /* 0x008fea000383ffff */
.L_x_4:
[----:B------:R-:W3:Y:S01]  /*0450*/  S2UR UR5, SR_CgaCtaId ;  /* 0x00000000000579c3 */ /* 0x000ee20000008800 */
[----:B------:R-:W-:Y:S01]  /*0460*/  UMOV UR4, 0x400 ;  /* 0x0000040000047882 */ /* 0x000fe20000000000 */
[----:B------:R-:W4:Y:S02]  /*0470*/  LDCU UR8, c[0x0][0x394] ;  /* 0x00007280ff0877ac */ /* 0x000f240008000800 */
[----:B----4-:R-:W-:Y:S01]  /*0480*/  ISETP.GE.AND P0, PT, R0, UR8, PT ;  /* 0x0000000800007c0c */ /* 0x010fe2000bf06270 */
[----:B---3--:R-:W-:-:S09]  /*0490*/  ULEA UR4, UR5, UR4, 0x18 ;  /* 0x0000000405047291 */ /* 0x008fd2000f8ec0ff */
[----:B0-2---:R-:W0:Y:S01]  /*04a0*/  LDS R5, [UR4] ;  /* 0x00000004ff057984 */ /* 0x005e220008000800 */
[----:B------:R-:W-:Y:S06]  /*04b0*/  BAR.SYNC.DEFER_BLOCKING 0x0 ;  /* 0x0000000000007b1d */ /* 0x000fec0000010000 */
[----:B------:R-:W-:Y:S05]  /*04c0*/  @P0 EXIT ;  /* 0x000000000000094d */ /* 0x000fea0003800000 */
[----:B------:R2:W1:Y:S01]  /*04d0*/  LDG.E R2, desc[UR6][R2.64] ;  /* 0x0000000602027981 */ /* 0x000462000c1e1900 */
[----:B------:R-:W-:Y:S01]  /*04e0*/  IMAD.MOV.U32 R0, RZ, RZ, 0x3bbb989d ;  /* 0x3bbb989dff007424 */ /* 0x000fe200078e00ff */
[----:B0-----:R-:W2:Y:S01]  /*04f0*/  MUFU.RCP R8, R5 ;  /* 0x0000000500087308 */ /* 0x001ea20000001000 */
[----:B------:R-:W-:Y:S01]  /*0500*/  IMAD.MOV.U32 R9, RZ, RZ, 0x437c0000 ;  /* 0x437c0000ff097424 */ /* 0x000fe200078e00ff */
[----:B------:R-:W-:Y:S01]  /*0510*/  BSSY.RECONVERGENT B0, `(.L_x_6) ;  /* 0x0000014000007945 */ /* 0x000fe20003800200 */
[----:B--2---:R-:W-:-:S04]  /*0520*/  FFMA R3, -R5, R8, 1 ;  /* 0x3f80000005037423 */ /* 0x004fc80000000108 */
[----:B------:R-:W-:Y:S01]  /*0530*/  FFMA R3, R8, R3, R8 ;  /* 0x0000000308037223 */ /* 0x000fe20000000008 */
[----:B-1----:R-:W-:-:S04]  /*0540*/  FADD R7, -R7, R2 ;  /* 0x0000000207077221 */ /* 0x002fc80000000100 */
[----:B------:R-:W-:-:S04]  /*0550*/  FFMA.SAT R0, R7, R0, 0.5 ;  /* 0x3f00000007007423 */ /* 0x000fc80000002000 */
[----:B------:R-:W-:-:S04]  /*0560*/  FFMA.RM R0, R0, R9, 12582913 ;  /* 0x4b40000100007423 */ /* 0x000fc80000004009 */
[C---:B------:R-:W-:Y:S01]  /*0570*/  FADD R6, R0.reuse, -12583039 ;  /* 0xcb40007f00067421 */ /* 0x040fe20000000000 */
[----:B------:R-:W-:-:S03]  /*0580*/  IMAD.SHL.U32 R0, R0, 0x800000, RZ ;  /* 0x0080000000007824 */ /* 0x000fc600078e00ff */
[----:B------:R-:W-:-:S04]  /*0590*/  FFMA R6, R7, 1.4426950216293334961, -R6 ;  /* 0x3fb8aa3b07067823 */ /* 0x000fc80000000806 */
[----:B------:R-:W-:-:S04]  /*05a0*/  FFMA R6, R7, 1.925963033500011079e-08, R6 ;  /* 0x32a5706007067823 */ /* 0x000fc80000000006 */
[----:B------:R-:W0:Y:S02]  /*05b0*/  MUFU.EX2 R7, R6 ;  /* 0x0000000600077308 */ /* 0x000e240000000800 */
[----:B0-----:R-:W-:-:S06]  /*05c0*/  FMUL R0, R0, R7 ;  /* 0x0000000700007220 */ /* 0x001fcc0000400000 */
[----:B------:R-:W0:Y:S01]  /*05d0*/  FCHK P0, R0, R5 ;  /* 0x0000000500007302 */ /* 0x000e220000000000 */
[----:B------:R-:W-:-:S04]  /*05e0*/  FFMA R2, R0, R3, RZ ;  /* 0x0000000300027223 */ /* 0x000fc800000000ff */
[----:B------:R-:W-:-:S04]  /*05f0*/  FFMA R7, -R5, R2, R0 ;  /* 0x0000000205077223 */ /* 0x000fc80000000100 */
[----:B------:R-:W-:Y:S01]  /*0600*/  FFMA R7, R3, R7, R2 ;  /* 0x0000000703077223 */ /* 0x000fe20000000002 */
[----:B0-----:R-:W-:Y:S06]  /*0610*/  @!P0 BRA `(.L_x_7) ;  /* 0x00000000000c8947 */ /* 0x001fec0003800000 */
[----:B------:R-:W-:-:S07]  /*0620*/  MOV R2, 0x640 ;  /* 0x0000064000027802 */ /* 0x000fce0000000f00 */
[----:B------:R-:W-:Y:S05]  /*0630*/  CALL.REL.NOINC `($__internal_0_$__cuda_sm3x_div_rn_noftz_f32_slowpath) ;  /* 0x0000000000187944 */ /* 0x000fea0003c00000 */
[----:B------:R-:W-:-:S07]  /*0640*/  MOV R7, R0 ;  /* 0x0000000000077202 */ /* 0x000fce0000000f00 */
.L_x_7:
[----:B------:R-:W-:Y:S05]  /*0650*/  BSYNC.RECONVERGENT B0 ;  /* 0x0000000000007941 */ /* 0x000fea0003800200 */
.L_x_6:
[----:B------:R-:W0:Y:S02]  /*0660*/  LDC.64 R2, c[0x0][0x388] ;  /* 0x0000e200ff027b82 */ /* 0x000e240000000a00 */
[----:B0-----:R-:W-:-:S05]  /*0670*/  IMAD.WIDE.U32 R4, R4, 0x4, R2 ;  /* 0x0000000404047825 */ /* 0x001fca00078e0002 */
[----:B------:R-:W-:Y:S01]  /*0680*/  STG.E desc[UR6][R4.64], R7 ;  /* 0x0000000704007986 */ /* 0x000fe2000c101906 */
[----:B------:R-:W-:Y:S05]  /*0690*/  EXIT ;  /* 0x000000000000794d */ /* 0x000fea0003800000 */
        .weak           $__internal_0_$__cuda_sm3x_div_rn_noftz_f32_slowpath
        .type           $__internal_0_$__cuda_sm3x_div_rn_noftz_f32_slowpath,@function
        .size           $__internal_0_$__cuda_sm3x_div_rn_noftz_f32_slowpath,(.L_x_20 - $__internal_0_$__cuda_sm3x_div_rn_noftz_f32_slowpath)
$__internal_0_$__cuda_sm3x_div_rn_noftz_f32_slowpath:
[----:B------:R-:W-:Y:S01]  /*06a0*/  SHF.R.U32.HI R6, RZ, 0x17, R5 ;  /* 0x00000017ff067819 */ /* 0x000fe20000011605 */
[----:B------:R-:W-:Y:S01]  /*06b0*/  BSSY.RECONVERGENT B1, `(.L_x_8) ;  /* 0x0000064000017945 */ /* 0x000fe20003800200 */
[--C-:B------:R-:W-:Y:S01]  /*06c0*/  SHF.R.U32.HI R3, RZ, 0x17, R0.reuse ;  /* 0x00000017ff037819 */ /* 0x100fe20000011600 */
[----:B------:R-:W-:Y:S01]  /*06d0*/  IMAD.MOV.U32 R8, RZ, RZ, R0 ;  /* 0x000000ffff087224 */ /* 0x000fe200078e0000 */
[----:B------:R-:W-:Y:S02]  /*06e0*/  LOP3.LUT R7, R6, 0xff, RZ, 0xc0, !PT ;  /* 0x000000ff06077812 */ /* 0x000fe400078ec0ff */
[----:B------:R-:W-:-:S03]  /*06f0*/  LOP3.LUT R6, R3, 0xff, RZ, 0xc0, !PT ;  /* 0x000000ff03067812 */ /* 0x000fc600078ec0ff */
[----:B------:R-:W-:Y:S02]  /*0700*/  VIADD R11, R7, 0xffffffff ;  /* 0xffffffff070b7836 */ /* 0x000fe40000000000 */
[----:B------:R-:W-:-:S03]  /*0710*/  VIADD R10, R6, 0xffffffff ;  /* 0xffffffff060a7836 */ /* 0x000fc60000000000 */
[----:B------:R-:W-:-:S04]  /*0720*/  ISETP.GT.U32.AND P0, PT, R11, 0xfd, PT ;  /* 0x000000fd0b00780c */ /* 0x000fc80003f04070 */
[----:B------:R-:W-:-:S13]  /*0730*/  ISETP.GT.U32.OR P0, PT, R10, 0xfd, P0 ;  /* 0x000000fd0a00780c */ /* 0x000fda0000704470 */
[----:B------:R-:W-:Y:S01]  /*0740*/  @!P0 IMAD.MOV.U32 R9, RZ, RZ, RZ ;  /* 0x000000ffff098224 */ /* 0x000fe200078e00ff */
[----:B------:R-:W-:Y:S06]  /*0750*/  @!P0 BRA `(.L_x_9) ;  /* 0x0000000000608947 */ /* 0x000fec0003800000 */
[----:B------:R-:W-:Y:S02]  /*0760*/  FSETP.GTU.FTZ.AND P0, PT, |R0|, +INF , PT ;  /* 0x7f8000000000780b */ /* 0x000fe40003f1c200 */
[----:B------:R-:W-:Y:S02]  /*0770*/  FSETP.GTU.FTZ.AND P1, PT, |R5|, +INF , PT ;  /* 0x7f8000000500780b */ /* 0x000fe40003f3c200 */
[----:B------:R-:W-:Y:S02]  /*0780*/  MOV R3, R5 ;  /* 0x0000000500037202 */ /* 0x000fe40000000f00 */
[----:B------:R-:W-:-:S13]  /*0790*/  PLOP3.LUT P0, PT, P0, P1, PT, 0xf8, 0x8f ;  /* 0x00000000008f781c */ /* 0x000fda0000703f70 */
[----:B------:R-:W-:Y:S05]  /*07a0*/  @P0 BRA `(.L_x_10) ;  /* 0x00000004004c0947 */ /* 0x000fea0003800000 */
[----:B------:R-:W-:-:S13]  /*07b0*/  LOP3.LUT P0, RZ, R5, 0x7fffffff, R8, 0xc8, !PT ;  /* 0x7fffffff05ff7812 */ /* 0x000fda000780c808 */
[----:B------:R-:W-:Y:S05]  /*07c0*/  @!P0 BRA `(.L_x_11) ;  /* 0x00000004003c8947 */ /* 0x000fea0003800000 */
[C---:B------:R-:W-:Y:S02]  /*07d0*/  FSETP.NEU.FTZ.AND P2, PT, |R0|.reuse, +INF , PT ;  /* 0x7f8000000000780b */ /* 0x040fe40003f5d200 */
[----:B------:R-:W-:Y:S02]  /*07e0*/  FSETP.NEU.FTZ.AND P1, PT, |R3|, +INF , PT ;  /* 0x7f8000000300780b */ /* 0x000fe40003f3d200 */
[----:B------:R-:W-:-:S11]  /*07f0*/  FSETP.NEU.FTZ.AND P0, PT, |R0|, +INF , PT ;  /* 0x7f8000000000780b */ /* 0x000fd60003f1d200 */
[----:B------:R-:W-:Y:S05]  /*0800*/  @!P1 BRA !P2, `(.L_x_11) ;  /* 0x00000004002c9947 */ /* 0x000fea0005000000 */
[----:B------:R-:W-:-:S04]  /*0810*/  LOP3.LUT P2, RZ, R8, 0x7fffffff, RZ, 0xc0, !PT ;  /* 0x7fffffff08ff7812 */ /* 0x000fc8000784c0ff */
[----:B------:R-:W-:-:S13]  /*0820*/  PLOP3.LUT P1, PT, P1, P2, PT, 0x2f, 0xf2 ;  /* 0x0000000000f2781c */ /* 0x000fda0000f24577 */
[----:B------:R-:W-:Y:S05]  /*0830*/  @P1 BRA `(.L_x_12) ;  /* 0x0000000400181947 */ /* 0x000fea0003800000 */
[----:B------:R-:W-:-:S04]  /*0840*/  LOP3.LUT P1, RZ, R5, 0x7fffffff, RZ, 0xc0, !PT ;  /* 0x7fffffff05ff7812 */ /* 0x000fc8000782c0ff */
[----:B------:R-:W-:-:S13]  /*0850*/  PLOP3.LUT P0, PT, P0, P1, PT, 0x2f, 0xf2 ;  /* 0x0000000000f2781c */ /* 0x000fda0000702577 */
[----:B------:R-:W-:Y:S05]  /*0860*/  @P0 BRA `(.L_x_13) ;  /* 0x0000000400000947 */ /* 0x000fea0003800000 */
[----:B------:R-:W-:Y:S02]  /*0870*/  ISETP.GE.AND P0, PT, R10, RZ, PT ;  /* 0x000000ff0a00720c */ /* 0x000fe40003f06270 */
[----:B------:R-:W-:-:S11]  /*0880*/  ISETP.GE.AND P1, PT, R11, RZ, PT ;  /* 0x000000ff0b00720c */ /* 0x000fd60003f26270 */
[----:B------:R-:W-:Y:S02]  /*0890*/  @P0 IMAD.MOV.U32 R9, RZ, RZ, RZ ;  /* 0x000000ffff090224 */ /* 0x000fe400078e00ff */
[----:B------:R-:W-:Y:S01]  /*08a0*/  @!P0 FFMA R8, R0, 1.84467440737095516160e+19, RZ ;  /* 0x5f80000000088823 */ /* 0x000fe200000000ff */
[----:B------:R-:W-:Y:S02]  /*08b0*/  @!P0 IMAD.MOV.U32 R9, RZ, RZ, -0x40 ;  /* 0xffffffc0ff098424 */ /* 0x000fe400078e00ff */
[----:B------:R-:W-:Y:S02]  /*08c0*/  @!P1 FFMA R5, R3, 1.84467440737095516160e+19, RZ ;  /* 0x5f80000003059823 */ /* 0x000fe400000000ff */
[----:B------:R-:W-:-:S07]  /*08d0*/  @!P1 VIADD R9, R9, 0x40 ;  /* 0x0000004009099836 */ /* 0x000fce0000000000 */
.L_x_9:
[----:B------:R-:W-:Y:S01]  /*08e0*/  LEA R0, R7, 0xc0800000, 0x17 ;  /* 0xc080000007007811 */ /* 0x000fe200078eb8ff */
[----:B------:R-:W-:Y:S01]  /*08f0*/  BSSY.RECONVERGENT B2, `(.L_x_14) ;  /* 0x0000036000027945 */ /* 0x000fe20003800200 */
[----:B------:R-:W-:-:S03]  /*0900*/  IADD3 R6, PT, PT, R6, -0x7f, RZ ;  /* 0xffffff8106067810 */ /* 0x000fc60007ffe0ff */
[----:B------:R-:W-:Y:S02]  /*0910*/  IMAD.IADD R5, R5, 0x1, -R0 ;  /* 0x0000000105057824 */ /* 0x000fe400078e0a00 */
[C---:B------:R-:W-:Y:S01]  /*0920*/  IMAD R0, R6.reuse, -0x800000, R8 ;  /* 0xff80000006007824 */ /* 0x040fe200078e0208 */
[----:B------:R-:W-:Y:S01]  /*0930*/  IADD3 R6, PT, PT, R6, 0x7f, -R7 ;  /* 0x0000007f06067810 */ /* 0x000fe20007ffe807 */
[----:B------:R-:W0:Y:S01]  /*0940*/  MUFU.RCP R3, R5 ;  /* 0x0000000500037308 */ /* 0x000e220000001000 */
[----:B------:R-:W-:-:S03]  /*0950*/  FADD.FTZ R11, -R5, -RZ ;  /* 0x800000ff050b7221 */ /* 0x000fc60000010100 */
[----:B------:R-:W-:Y:S02]  /*0960*/  IMAD.IADD R6, R6, 0x1, R9 ;  /* 0x0000000106067824 */ /* 0x000fe400078e0209 */
[----:B0-----:R-:W-:-:S04]  /*0970*/  FFMA R10, R3, R11, 1 ;  /* 0x3f800000030a7423 */ /* 0x001fc8000000000b */
[----:B------:R-:W-:-:S04]  /*0980*/  FFMA R10, R3, R10, R3 ;  /* 0x0000000a030a7223 */ /* 0x000fc80000000003 */
[----:B------:R-:W-:-:S04]  /*0990*/  FFMA R3, R0, R10, RZ ;  /* 0x0000000a00037223 */ /* 0x000fc800000000ff */
[----:B------:R-:W-:-:S04]  /*09a0*/  FFMA R8, R11, R3, R0 ;  /* 0x000000030b087223 */ /* 0x000fc80000000000 */
[----:B------:R-:W-:-:S04]  /*09b0*/  FFMA R13, R10, R8, R3 ;  /* 0x000000080a0d7223 */ /* 0x000fc80000000003 */
[----:B------:R-:W-:-:S04]  /*09c0*/  FFMA R8, R11, R13, R0 ;  /* 0x0000000d0b087223 */ /* 0x000fc80000000000 */
[----:B------:R-:W-:-:S05]  /*09d0*/  FFMA R0, R10, R8, R13 ;  /* 0x000000080a007223 */ /* 0x000fca000000000d */
[----:B------:R-:W-:-:S04]  /*09e0*/  SHF.R.U32.HI R3, RZ, 0x17, R0 ;  /* 0x00000017ff037819 */ /* 0x000fc80000011600 */
[----:B------:R-:W-:-:S05]  /*09f0*/  LOP3.LUT R3, R3, 0xff, RZ, 0xc0, !PT ;  /* 0x000000ff03037812 */ /* 0x000fca00078ec0ff */
[----:B------:R-:W-:-:S04]  /*0a00*/  IMAD.IADD R7, R3, 0x1, R6 ;  /* 0x0000000103077824 */ /* 0x000fc800078e0206 */
[----:B------:R-:W-:-:S05]  /*0a10*/  VIADD R3, R7, 0xffffffff ;  /* 0xffffffff07037836 */ /* 0x000fca0000000000 */
[----:B------:R-:W-:-:S13]  /*0a20*/  ISETP.GE.U32.AND P0, PT, R3, 0xfe, PT ;  /* 0x000000fe0300780c */ /* 0x000fda0003f06070 */
[----:B------:R-:W-:Y:S05]  /*0a30*/  @!P0 BRA `(.L_x_15) ;  /* 0x0000000000808947 */ /* 0x000fea0003800000 */
[----:B------:R-:W-:-:S13]  /*0a40*/  ISETP.GT.AND P0, PT, R7, 0xfe, PT ;  /* 0x000000fe0700780c */ /* 0x000fda0003f04270 */
[----:B------:R-:W-:Y:S05]  /*0a50*/  @P0 BRA `(.L_x_16) ;  /* 0x00000000006c0947 */ /* 0x000fea0003800000 */
[----:B------:R-:W-:-:S13]  /*0a60*/  ISETP.GE.AND P0, PT, R7, 0x1, PT ;  /* 0x000000010700780c */ /* 0x000fda0003f06270 */
[----:B------:R-:W-:Y:S05]  /*0a70*/  @P0 BRA `(.L_x_17) ;  /* 0x0000000000740947 */ /* 0x000fea0003800000 */
[----:B------:R-:W-:Y:S02]  /*0a80*/  ISETP.GE.AND P0, PT, R7, -0x18, PT ;  /* 0xffffffe80700780c */ /* 0x000fe40003f06270 */
[----:B------:R-:W-:-:S11]  /*0a90*/  LOP3.LUT R0, R0, 0x80000000, RZ, 0xc0, !PT ;  /* 0x8000000000007812 */ /* 0x000fd600078ec0ff */
[----:B------:R-:W-:Y:S05]  /*0aa0*/  @!P0 BRA `(.L_x_17) ;  /* 0x0000000000688947 */ /* 0x000fea0003800000 */
[CCC-:B------:R-:W-:Y:S01]  /*0ab0*/  FFMA.RZ R3, R10.reuse, R8.reuse, R13.reuse ;  /* 0x000000080a037223 */ /* 0x1c0fe2000000c00d */
[CCC-:B------:R-:W-:Y:S01]  /*0ac0*/  FFMA.RM R6, R10.reuse, R8.reuse, R13.reuse ;  /* 0x000000080a067223 */ /* 0x1c0fe2000000400d */
[C---:B------:R-:W-:Y:S02]  /*0ad0*/  ISETP.NE.AND P2, PT, R7.reuse, RZ, PT ;  /* 0x000000ff0700720c */ /* 0x040fe40003f45270 */
[----:B------:R-:W-:Y:S02]  /*0ae0*/  ISETP.NE.AND P1, PT, R7, RZ, PT ;  /* 0x000000ff0700720c */ /* 0x000fe40003f25270 */
[----:B------:R-:W-:Y:S01]  /*0af0*/  LOP3.LUT R5, R3, 0x7fffff, RZ, 0xc0, !PT ;  /* 0x007fffff03057812 */ /* 0x000fe200078ec0ff */
[----:B------:R-:W-:Y:S01]  /*0b00*/  FFMA.RP R3, R10, R8, R13 ;  /* 0x000000080a037223 */ /* 0x000fe2000000800d */
[C---:B------:R-:W-:Y:S01]  /*0b10*/  VIADD R8, R7.reuse, 0x20 ;  /* 0x0000002007087836 */ /* 0x040fe20000000000 */
[----:B------:R-:W-:Y:S02]  /*0b20*/  IADD3 R7, PT, PT, -R7, RZ, RZ ;  /* 0x000000ff07077210 */ /* 0x000fe40007ffe1ff */
[----:B------:R-:W-:-:S02]  /*0b30*/  LOP3.LUT R5, R5, 0x800000, RZ, 0xfc, !PT ;  /* 0x0080000005057812 */ /* 0x000fc400078efcff */
[----:B------:R-:W-:Y:S02]  /*0b40*/  FSETP.NEU.FTZ.AND P0, PT, R3, R6, PT ;  /* 0x000000060300720b */ /* 0x000fe40003f1d000 */
[----:B------:R-:W-:Y:S02]  /*0b50*/  SHF.L.U32 R8, R5, R8, RZ ;  /* 0x0000000805087219 */ /* 0x000fe400000006ff */
[----:B------:R-:W-:Y:S02]  /*0b60*/  SEL R6, R7, RZ, P2 ;  /* 0x000000ff07067207 */ /* 0x000fe40001000000 */
[----:B------:R-:W-:Y:S02]  /*0b70*/  ISETP.NE.AND P1, PT, R8, RZ, P1 ;  /* 0x000000ff0800720c */ /* 0x000fe40000f25270 */
[----:B------:R-:W-:Y:S02]  /*0b80*/  SHF.R.U32.HI R6, RZ, R6, R5 ;  /* 0x00000006ff067219 */ /* 0x000fe40000011605 */
[----:B------:R-:W-:-:S02]  /*0b90*/  PLOP3.LUT P0, PT, P0, P1, PT, 0xf8, 0x8f ;  /* 0x00000000008f781c */ /* 0x000fc40000703f70 */
[----:B------:R-:W-:Y:S02]  /*0ba0*/  SHF.R.U32.HI R8, RZ, 0x1, R6 ;  /* 0x00000001ff087819 */ /* 0x000fe40000011606 */
[----:B------:R-:W-:-:S04]  /*0bb0*/  SEL R3, RZ, 0x1, !P0 ;  /* 0x00000001ff037807 */ /* 0x000fc80004000000 */
[----:B------:R-:W-:-:S04]  /*0bc0*/  LOP3.LUT R3, R3, 0x1, R8, 0xf8, !PT ;  /* 0x0000000103037812 */ /* 0x000fc800078ef808 */
[----:B------:R-:W-:-:S05]  /*0bd0*/  LOP3.LUT R3, R3, R6, RZ, 0xc0, !PT ;  /* 0x0000000603037212 */ /* 0x000fca00078ec0ff */
[----:B------:R-:W-:-:S05]  /*0be0*/  IMAD.IADD R3, R8, 0x1, R3 ;  /* 0x0000000108037824 */ /* 0x000fca00078e0203 */
[----:B------:R-:W-:Y:S01]  /*0bf0*/  LOP3.LUT R0, R3, R0, RZ, 0xfc, !PT ;  /* 0x0000000003007212 */ /* 0x000fe200078efcff */
[----:B------:R-:W-:Y:S06]  /*0c00*/  BRA `(.L_x_17) ;  /* 0x0000000000107947 */ /* 0x000fec0003800000 */
.L_x_16:
[----:B------:R-:W-:-:S04]  /*0c10*/  LOP3.LUT R0, R0, 0x80000000, RZ, 0xc0, !PT ;  /* 0x8000000000007812 */ /* 0x000fc800078ec0ff */
[----:B------:R-:W-:Y:S01]  /*0c20*/  LOP3.LUT R0, R0, 0x7f800000, RZ, 0xfc, !PT ;  /* 0x7f80000000007812 */ /* 0x000fe200078efcff */
[----:B------:R-:W-:Y:S06]  /*0c30*/  BRA `(.L_x_17) ;  /* 0x0000000000047947 */ /* 0x000fec0003800000 */
.L_x_15:
[----:B------:R-:W-:-:S07]  /*0c40*/  IMAD R0, R6, 0x800000, R0 ;  /* 0x0080000006007824 */ /* 0x000fce00078e0200 */
.L_x_17:
[----:B------:R-:W-:Y:S05]  /*0c50*/  BSYNC.RECONVERGENT B2 ;  /* 0x0000000000027941 */ /* 0x000fea0003800200 */
.L_x_14:
[----:B------:R-:W-:Y:S05]  /*0c60*/  BRA `(.L_x_18) ;  /* 0x0000000000207947 */ /* 0x000fea0003800000 */
.L_x_13:
[----:B------:R-:W-:-:S04]  /*0c70*/  LOP3.LUT R0, R5, 0x80000000, R8, 0x48, !PT ;  /* 0x8000000005007812 */ /* 0x000fc800078e4808 */
[----:B------:R-:W-:Y:S01]  /*0c80*/  LOP3.LUT R0, R0, 0x7f800000, RZ, 0xfc, !PT ;  /* 0x7f80000000007812 */ /* 0x000fe200078efcff */
[----:B------:R-:W-:Y:S06]  /*0c90*/  BRA `(.L_x_18) ;  /* 0x0000000000147947 */ /* 0x000fec0003800000 */
.L_x_12:
[----:B------:R-:W-:Y:S01]  /*0ca0*/  LOP3.LUT R0, R5, 0x80000000, R8, 0x48, !PT ;  /* 0x8000000005007812 */ /* 0x000fe200078e4808 */
[----:B------:R-:W-:Y:S06]  /*0cb0*/  BRA `(.L_x_18) ;  /* 0x00000000000c7947 */ /* 0x000fec0003800000 */
.L_x_11:
[----:B------:R-:W0:Y:S01]  /*0cc0*/  MUFU.RSQ R0, -QNAN ;  /* 0xffc0000000007908 */ /* 0x000e220000001400 */
[----:B------:R-:W-:Y:S05]  /*0cd0*/  BRA `(.L_x_18) ;  /* 0x0000000000047947 */ /* 0x000fea0003800000 */
.L_x_10:
[----:B------:R-:W-:-:S07]  /*0ce0*/  FADD.FTZ R0, R0, R3 ;  /* 0x0000000300007221 */ /* 0x000fce0000010000 */
.L_x_18:
[----:B------:R-:W-:Y:S05]  /*0cf0*/  BSYNC.RECONVERGENT B1 ;  /* 0x0000000000017941 */ /* 0x000fea0003800200 */
.L_x_8:
[----:B------:R-:W-:-:S04]  /*0d00*/  IMAD.MOV.U32 R3, RZ, RZ, 0x0 ;  /* 0x00000000ff037424 */ /* 0x000fc800078e00ff */
[----:B0-----:R-:W-:Y:S05]  /*0d10*/  RET.REL.NODEC R2 `(_Z7softmaxPKfPfii) ;  /* 0xfffffff002b87950 */ /* 0x001fea0003c3ffff */
.L_x_19:
[----:B------:R-:W-:-:S00]  /*0d20*/  BRA `(.L_x_19) ;  /* 0xfffffffc00fc7947 */ /* 0x000fc0000383ffff */
[----:B------:R-:W-:-:S00]  /*0d30*/  NOP ;  /* 0x0000000000007918 */ /* 0x000fc00000000000 */
        /* <DEDUP_REMOVED lines=12> */
.L_x_20:


//--------------------- .nv.shared._Z7softmaxPKfPfii --------------------------
	.section	.nv.shared._Z7softmaxPKfPfii,"aw",@nobits
	.sectionflags	@""
	.align	16
	.zero		1024


//--------------------- .nv.shared.reserved.0     --------------------------
	.section	.nv.shared.reserved.0,"aw",@nobits
	.weak		__nv_reservedSMEM_offset_0_alias
	.size		__nv_reservedSMEM_offset_0_alias, 0, 64
	.other		__nv_reservedSMEM_offset_0_alias,@"STO_CUDA_RESERVED_SHARED STV_DEFAULT"
__nv_reservedSMEM_offset_0_alias:
	.zero		0
	.zero		64


//--------------------- .nv.constant0._Z7softmaxPKfPfii --------------------------
	.section	.nv.constant0._Z7softmaxPKfPfii,"a",@progbits
	.sectionflags	@""
	.align	4
.nv.constant0._Z7softmaxPKfPfii:
	.zero		920


//--------------------- SYMBOLS --------------------------

	.type		.nv.reservedSmem.offset0,@object
	.size		.nv.reservedSmem.offset0,0x4
	.type		.nv.reservedSmem.cap,@object
	.size		.nv.reservedSmem.cap,0x4
